//
// Generated by NVIDIA NVVM Compiler
//
// Compiler Build ID: CL-36424714
// Cuda compilation tools, release 13.0, V13.0.88
// Based on NVVM 20.0.0
//

.version 9.0
.target sm_100
.address_size 64

	// .globl	_Z17matmul_fp32_tiledPfS_S_jjjj
// _ZZ17matmul_fp32_tiledPfS_S_jjjjE7m1_tile has been demoted
// _ZZ17matmul_fp32_tiledPfS_S_jjjjE7m2_tile has been demoted

.visible .entry _Z17matmul_fp32_tiledPfS_S_jjjj(
	.param .u64 .ptr .align 1 _Z17matmul_fp32_tiledPfS_S_jjjj_param_0,
	.param .u64 .ptr .align 1 _Z17matmul_fp32_tiledPfS_S_jjjj_param_1,
	.param .u64 .ptr .align 1 _Z17matmul_fp32_tiledPfS_S_jjjj_param_2,
	.param .u32 _Z17matmul_fp32_tiledPfS_S_jjjj_param_3,
	.param .u32 _Z17matmul_fp32_tiledPfS_S_jjjj_param_4,
	.param .u32 _Z17matmul_fp32_tiledPfS_S_jjjj_param_5,
	.param .u32 _Z17matmul_fp32_tiledPfS_S_jjjj_param_6
)
{
	.reg .pred 	%p<7>;
	.reg .b32 	%r<99>;
	.reg .b32 	%f<368>;
	.reg .b64 	%rd<48>;
	// demoted variable
	.shared .align 4 .b8 _ZZ17matmul_fp32_tiledPfS_S_jjjjE7m1_tile[1024];
	// demoted variable
	.shared .align 4 .b8 _ZZ17matmul_fp32_tiledPfS_S_jjjjE7m2_tile[1024];
	ld.param.u32 	%r31, [_Z17matmul_fp32_tiledPfS_S_jjjj_param_5];
	mov.u32 	%r32, %ctaid.x;
	mov.u32 	%r33, %ntid.x;
	mov.u32 	%r1, %tid.x;
	mad.lo.s32 	%r2, %r32, %r33, %r1;
	mov.u32 	%r34, %ctaid.y;
	mov.u32 	%r35, %ntid.y;
	mov.u32 	%r3, %tid.y;
	mad.lo.s32 	%r4, %r34, %r35, %r3;
	shr.u32 	%r5, %r31, 4;
	setp.lt.u32 	%p1, %r31, 16;
	mov.f32 	%f367, 0f00000000;
	@%p1 bra 	$L__BB0_9;
	mad.lo.s32 	%r6, %r31, %r4, %r1;
	shl.b32 	%r37, %r3, 6;
	mov.u32 	%r38, _ZZ17matmul_fp32_tiledPfS_S_jjjjE7m1_tile;
	add.s32 	%r7, %r38, %r37;
	add.s32 	%r39, %r5, -1;
	setp.lt.u32 	%p2, %r39, 3;
	mov.f32 	%f367, 0f00000000;
	mov.b32 	%r98, 0;
	@%p2 bra 	$L__BB0_4;
	ld.param.u32 	%r86, [_Z17matmul_fp32_tiledPfS_S_jjjj_param_4];
	and.b32  	%r98, %r5, 268435452;
	neg.s32 	%r96, %r98;
	add.s32 	%r95, %r6, 32;
	add.s32 	%r42, %r3, 48;
	mad.lo.s32 	%r94, %r86, %r42, %r2;
	add.s32 	%r43, %r3, 32;
	mad.lo.s32 	%r93, %r86, %r43, %r2;
	add.s32 	%r44, %r3, 16;
	mad.lo.s32 	%r92, %r86, %r44, %r2;
	mad.lo.s32 	%r91, %r3, %r86, %r2;
	mov.f32 	%f367, 0f00000000;
$L__BB0_3:
	.pragma "nounroll";
	ld.param.u32 	%r87, [_Z17matmul_fp32_tiledPfS_S_jjjj_param_4];
	ld.param.u64 	%rd44, [_Z17matmul_fp32_tiledPfS_S_jjjj_param_1];
	ld.param.u64 	%rd41, [_Z17matmul_fp32_tiledPfS_S_jjjj_param_0];
	add.s32 	%r46, %r95, -32;
	cvta.to.global.u64 	%rd4, %rd41;
	mul.wide.u32 	%rd5, %r46, 4;
	add.s64 	%rd6, %rd4, %rd5;
	ld.global.f32 	%f14, [%rd6];
	shl.b32 	%r48, %r1, 2;
	add.s32 	%r49, %r7, %r48;
	st.shared.f32 	[%r49], %f14;
	cvta.to.global.u64 	%rd7, %rd44;
	mul.wide.u32 	%rd8, %r91, 4;
	add.s64 	%rd9, %rd7, %rd8;
	ld.global.f32 	%f15, [%rd9];
	mov.u32 	%r51, _ZZ17matmul_fp32_tiledPfS_S_jjjjE7m2_tile;
	add.s32 	%r52, %r51, %r48;
	add.s32 	%r53, %r52, %r37;
	st.shared.f32 	[%r53], %f15;
	bar.sync 	0;
	ld.shared.f32 	%f16, [%r7];
	ld.shared.f32 	%f17, [%r52];
	fma.rn.f32 	%f18, %f16, %f17, %f367;
	ld.shared.f32 	%f19, [%r7+4];
	ld.shared.f32 	%f20, [%r52+64];
	fma.rn.f32 	%f21, %f19, %f20, %f18;
	ld.shared.f32 	%f22, [%r7+8];
	ld.shared.f32 	%f23, [%r52+128];
	fma.rn.f32 	%f24, %f22, %f23, %f21;
	ld.shared.f32 	%f25, [%r7+12];
	ld.shared.f32 	%f26, [%r52+192];
	fma.rn.f32 	%f27, %f25, %f26, %f24;
	ld.shared.f32 	%f28, [%r7+16];
	ld.shared.f32 	%f29, [%r52+256];
	fma.rn.f32 	%f30, %f28, %f29, %f27;
	ld.shared.f32 	%f31, [%r7+20];
	ld.shared.f32 	%f32, [%r52+320];
	fma.rn.f32 	%f33, %f31, %f32, %f30;
	ld.shared.f32 	%f34, [%r7+24];
	ld.shared.f32 	%f35, [%r52+384];
	fma.rn.f32 	%f36, %f34, %f35, %f33;
	ld.shared.f32 	%f37, [%r7+28];
	ld.shared.f32 	%f38, [%r52+448];
	fma.rn.f32 	%f39, %f37, %f38, %f36;
	ld.shared.f32 	%f40, [%r7+32];
	ld.shared.f32 	%f41, [%r52+512];
	fma.rn.f32 	%f42, %f40, %f41, %f39;
	ld.shared.f32 	%f43, [%r7+36];
	ld.shared.f32 	%f44, [%r52+576];
	fma.rn.f32 	%f45, %f43, %f44, %f42;
	ld.shared.f32 	%f46, [%r7+40];
	ld.shared.f32 	%f47, [%r52+640];
	fma.rn.f32 	%f48, %f46, %f47, %f45;
	ld.shared.f32 	%f49, [%r7+44];
	ld.shared.f32 	%f50, [%r52+704];
	fma.rn.f32 	%f51, %f49, %f50, %f48;
	ld.shared.f32 	%f52, [%r7+48];
	ld.shared.f32 	%f53, [%r52+768];
	fma.rn.f32 	%f54, %f52, %f53, %f51;
	ld.shared.f32 	%f55, [%r7+52];
	ld.shared.f32 	%f56, [%r52+832];
	fma.rn.f32 	%f57, %f55, %f56, %f54;
	ld.shared.f32 	%f58, [%r7+56];
	ld.shared.f32 	%f59, [%r52+896];
	fma.rn.f32 	%f60, %f58, %f59, %f57;
	ld.shared.f32 	%f61, [%r7+60];
	ld.shared.f32 	%f62, [%r52+960];
	fma.rn.f32 	%f63, %f61, %f62, %f60;
	bar.sync 	0;
	add.s32 	%r54, %r95, -16;
	mul.wide.u32 	%rd10, %r54, 4;
	add.s64 	%rd11, %rd4, %rd10;
	ld.global.f32 	%f64, [%rd11];
	st.shared.f32 	[%r49], %f64;
	mul.wide.u32 	%rd12, %r92, 4;
	add.s64 	%rd13, %rd7, %rd12;
	ld.global.f32 	%f65, [%rd13];
	st.shared.f32 	[%r53], %f65;
	bar.sync 	0;
	ld.shared.f32 	%f66, [%r7];
	ld.shared.f32 	%f67, [%r52];
	fma.rn.f32 	%f68, %f66, %f67, %f63;
	ld.shared.f32 	%f69, [%r7+4];
	ld.shared.f32 	%f70, [%r52+64];
	fma.rn.f32 	%f71, %f69, %f70, %f68;
	ld.shared.f32 	%f72, [%r7+8];
	ld.shared.f32 	%f73, [%r52+128];
	fma.rn.f32 	%f74, %f72, %f73, %f71;
	ld.shared.f32 	%f75, [%r7+12];
	ld.shared.f32 	%f76, [%r52+192];
	fma.rn.f32 	%f77, %f75, %f76, %f74;
	ld.shared.f32 	%f78, [%r7+16];
	ld.shared.f32 	%f79, [%r52+256];
	fma.rn.f32 	%f80, %f78, %f79, %f77;
	ld.shared.f32 	%f81, [%r7+20];
	ld.shared.f32 	%f82, [%r52+320];
	fma.rn.f32 	%f83, %f81, %f82, %f80;
	ld.shared.f32 	%f84, [%r7+24];
	ld.shared.f32 	%f85, [%r52+384];
	fma.rn.f32 	%f86, %f84, %f85, %f83;
	ld.shared.f32 	%f87, [%r7+28];
	ld.shared.f32 	%f88, [%r52+448];
	fma.rn.f32 	%f89, %f87, %f88, %f86;
	ld.shared.f32 	%f90, [%r7+32];
	ld.shared.f32 	%f91, [%r52+512];
	fma.rn.f32 	%f92, %f90, %f91, %f89;
	ld.shared.f32 	%f93, [%r7+36];
	ld.shared.f32 	%f94, [%r52+576];
	fma.rn.f32 	%f95, %f93, %f94, %f92;
	ld.shared.f32 	%f96, [%r7+40];
	ld.shared.f32 	%f97, [%r52+640];
	fma.rn.f32 	%f98, %f96, %f97, %f95;
	ld.shared.f32 	%f99, [%r7+44];
	ld.shared.f32 	%f100, [%r52+704];
	fma.rn.f32 	%f101, %f99, %f100, %f98;
	ld.shared.f32 	%f102, [%r7+48];
	ld.shared.f32 	%f103, [%r52+768];
	fma.rn.f32 	%f104, %f102, %f103, %f101;
	ld.shared.f32 	%f105, [%r7+52];
	ld.shared.f32 	%f106, [%r52+832];
	fma.rn.f32 	%f107, %f105, %f106, %f104;
	ld.shared.f32 	%f108, [%r7+56];
	ld.shared.f32 	%f109, [%r52+896];
	fma.rn.f32 	%f110, %f108, %f109, %f107;
	ld.shared.f32 	%f111, [%r7+60];
	ld.shared.f32 	%f112, [%r52+960];
	fma.rn.f32 	%f113, %f111, %f112, %f110;
	bar.sync 	0;
	add.s32 	%r55, %r95, 16;
	mul.wide.u32 	%rd14, %r95, 4;
	add.s64 	%rd15, %rd4, %rd14;
	ld.global.f32 	%f114, [%rd15];
	st.shared.f32 	[%r49], %f114;
	mul.wide.u32 	%rd16, %r93, 4;
	add.s64 	%rd17, %rd7, %rd16;
	ld.global.f32 	%f115, [%rd17];
	st.shared.f32 	[%r53], %f115;
	bar.sync 	0;
	ld.shared.f32 	%f116, [%r7];
	ld.shared.f32 	%f117, [%r52];
	fma.rn.f32 	%f118, %f116, %f117, %f113;
	ld.shared.f32 	%f119, [%r7+4];
	ld.shared.f32 	%f120, [%r52+64];
	fma.rn.f32 	%f121, %f119, %f120, %f118;
	ld.shared.f32 	%f122, [%r7+8];
	ld.shared.f32 	%f123, [%r52+128];
	fma.rn.f32 	%f124, %f122, %f123, %f121;
	ld.shared.f32 	%f125, [%r7+12];
	ld.shared.f32 	%f126, [%r52+192];
	fma.rn.f32 	%f127, %f125, %f126, %f124;
	ld.shared.f32 	%f128, [%r7+16];
	ld.shared.f32 	%f129, [%r52+256];
	fma.rn.f32 	%f130, %f128, %f129, %f127;
	ld.shared.f32 	%f131, [%r7+20];
	ld.shared.f32 	%f132, [%r52+320];
	fma.rn.f32 	%f133, %f131, %f132, %f130;
	ld.shared.f32 	%f134, [%r7+24];
	ld.shared.f32 	%f135, [%r52+384];
	fma.rn.f32 	%f136, %f134, %f135, %f133;
	ld.shared.f32 	%f137, [%r7+28];
	ld.shared.f32 	%f138, [%r52+448];
	fma.rn.f32 	%f139, %f137, %f138, %f136;
	ld.shared.f32 	%f140, [%r7+32];
	ld.shared.f32 	%f141, [%r52+512];
	fma.rn.f32 	%f142, %f140, %f141, %f139;
	ld.shared.f32 	%f143, [%r7+36];
	ld.shared.f32 	%f144, [%r52+576];
	fma.rn.f32 	%f145, %f143, %f144, %f142;
	ld.shared.f32 	%f146, [%r7+40];
	ld.shared.f32 	%f147, [%r52+640];
	fma.rn.f32 	%f148, %f146, %f147, %f145;
	ld.shared.f32 	%f149, [%r7+44];
	ld.shared.f32 	%f150, [%r52+704];
	fma.rn.f32 	%f151, %f149, %f150, %f148;
	ld.shared.f32 	%f152, [%r7+48];
	ld.shared.f32 	%f153, [%r52+768];
	fma.rn.f32 	%f154, %f152, %f153, %f151;
	ld.shared.f32 	%f155, [%r7+52];
	ld.shared.f32 	%f156, [%r52+832];
	fma.rn.f32 	%f157, %f155, %f156, %f154;
	ld.shared.f32 	%f158, [%r7+56];
	ld.shared.f32 	%f159, [%r52+896];
	fma.rn.f32 	%f160, %f158, %f159, %f157;
	ld.shared.f32 	%f161, [%r7+60];
	ld.shared.f32 	%f162, [%r52+960];
	fma.rn.f32 	%f163, %f161, %f162, %f160;
	bar.sync 	0;
	mul.wide.u32 	%rd18, %r55, 4;
	add.s64 	%rd19, %rd4, %rd18;
	ld.global.f32 	%f164, [%rd19];
	st.shared.f32 	[%r49], %f164;
	mul.wide.u32 	%rd20, %r94, 4;
	add.s64 	%rd21, %rd7, %rd20;
	ld.global.f32 	%f165, [%rd21];
	st.shared.f32 	[%r53], %f165;
	bar.sync 	0;
	ld.shared.f32 	%f166, [%r7];
	ld.shared.f32 	%f167, [%r52];
	fma.rn.f32 	%f168, %f166, %f167, %f163;
	ld.shared.f32 	%f169, [%r7+4];
	ld.shared.f32 	%f170, [%r52+64];
	fma.rn.f32 	%f171, %f169, %f170, %f168;
	ld.shared.f32 	%f172, [%r7+8];
	ld.shared.f32 	%f173, [%r52+128];
	fma.rn.f32 	%f174, %f172, %f173, %f171;
	ld.shared.f32 	%f175, [%r7+12];
	ld.shared.f32 	%f176, [%r52+192];
	fma.rn.f32 	%f177, %f175, %f176, %f174;
	ld.shared.f32 	%f178, [%r7+16];
	ld.shared.f32 	%f179, [%r52+256];
	fma.rn.f32 	%f180, %f178, %f179, %f177;
	ld.shared.f32 	%f181, [%r7+20];
	ld.shared.f32 	%f182, [%r52+320];
	fma.rn.f32 	%f183, %f181, %f182, %f180;
	ld.shared.f32 	%f184, [%r7+24];
	ld.shared.f32 	%f185, [%r52+384];
	fma.rn.f32 	%f186, %f184, %f185, %f183;
	ld.shared.f32 	%f187, [%r7+28];
	ld.shared.f32 	%f188, [%r52+448];
	fma.rn.f32 	%f189, %f187, %f188, %f186;
	ld.shared.f32 	%f190, [%r7+32];
	ld.shared.f32 	%f191, [%r52+512];
	fma.rn.f32 	%f192, %f190, %f191, %f189;
	ld.shared.f32 	%f193, [%r7+36];
	ld.shared.f32 	%f194, [%r52+576];
	fma.rn.f32 	%f195, %f193, %f194, %f192;
	ld.shared.f32 	%f196, [%r7+40];
	ld.shared.f32 	%f197, [%r52+640];
	fma.rn.f32 	%f198, %f196, %f197, %f195;
	ld.shared.f32 	%f199, [%r7+44];
	ld.shared.f32 	%f200, [%r52+704];
	fma.rn.f32 	%f201, %f199, %f200, %f198;
	ld.shared.f32 	%f202, [%r7+48];
	ld.shared.f32 	%f203, [%r52+768];
	fma.rn.f32 	%f204, %f202, %f203, %f201;
	ld.shared.f32 	%f205, [%r7+52];
	ld.shared.f32 	%f206, [%r52+832];
	fma.rn.f32 	%f207, %f205, %f206, %f204;
	ld.shared.f32 	%f208, [%r7+56];
	ld.shared.f32 	%f209, [%r52+896];
	fma.rn.f32 	%f210, %f208, %f209, %f207;
	ld.shared.f32 	%f211, [%r7+60];
	ld.shared.f32 	%f212, [%r52+960];
	fma.rn.f32 	%f367, %f211, %f212, %f210;
	bar.sync 	0;
	add.s32 	%r96, %r96, 4;
	add.s32 	%r95, %r95, 64;
	shl.b32 	%r56, %r87, 6;
	add.s32 	%r94, %r94, %r56;
	add.s32 	%r93, %r93, %r56;
	add.s32 	%r92, %r92, %r56;
	add.s32 	%r91, %r91, %r56;
	setp.ne.s32 	%p3, %r96, 0;
	@%p3 bra 	$L__BB0_3;
$L__BB0_4:
	and.b32  	%r57, %r5, 3;
	setp.eq.s32 	%p4, %r57, 0;
	@%p4 bra 	$L__BB0_9;
	setp.eq.s32 	%p5, %r57, 1;
	@%p5 bra 	$L__BB0_7;
	ld.param.u32 	%r88, [_Z17matmul_fp32_tiledPfS_S_jjjj_param_4];
	ld.param.u64 	%rd45, [_Z17matmul_fp32_tiledPfS_S_jjjj_param_1];
	ld.param.u64 	%rd42, [_Z17matmul_fp32_tiledPfS_S_jjjj_param_0];
	shl.b32 	%r59, %r98, 4;
	add.s32 	%r60, %r6, %r59;
	cvta.to.global.u64 	%rd22, %rd42;
	mul.wide.u32 	%rd23, %r60, 4;
	add.s64 	%rd24, %rd22, %rd23;
	ld.global.f32 	%f214, [%rd24];
	shl.b32 	%r62, %r1, 2;
	add.s32 	%r63, %r7, %r62;
	st.shared.f32 	[%r63], %f214;
	add.s32 	%r64, %r59, %r3;
	mad.lo.s32 	%r65, %r64, %r88, %r2;
	cvta.to.global.u64 	%rd25, %rd45;
	mul.wide.u32 	%rd26, %r65, 4;
	add.s64 	%rd27, %rd25, %rd26;
	ld.global.f32 	%f215, [%rd27];
	mov.u32 	%r67, _ZZ17matmul_fp32_tiledPfS_S_jjjjE7m2_tile;
	add.s32 	%r68, %r67, %r62;
	add.s32 	%r69, %r68, %r37;
	st.shared.f32 	[%r69], %f215;
	bar.sync 	0;
	ld.shared.f32 	%f216, [%r7];
	ld.shared.f32 	%f217, [%r68];
	fma.rn.f32 	%f218, %f216, %f217, %f367;
	ld.shared.f32 	%f219, [%r7+4];
	ld.shared.f32 	%f220, [%r68+64];
	fma.rn.f32 	%f221, %f219, %f220, %f218;
	ld.shared.f32 	%f222, [%r7+8];
	ld.shared.f32 	%f223, [%r68+128];
	fma.rn.f32 	%f224, %f222, %f223, %f221;
	ld.shared.f32 	%f225, [%r7+12];
	ld.shared.f32 	%f226, [%r68+192];
	fma.rn.f32 	%f227, %f225, %f226, %f224;
	ld.shared.f32 	%f228, [%r7+16];
	ld.shared.f32 	%f229, [%r68+256];
	fma.rn.f32 	%f230, %f228, %f229, %f227;
	ld.shared.f32 	%f231, [%r7+20];
	ld.shared.f32 	%f232, [%r68+320];
	fma.rn.f32 	%f233, %f231, %f232, %f230;
	ld.shared.f32 	%f234, [%r7+24];
	ld.shared.f32 	%f235, [%r68+384];
	fma.rn.f32 	%f236, %f234, %f235, %f233;
	ld.shared.f32 	%f237, [%r7+28];
	ld.shared.f32 	%f238, [%r68+448];
	fma.rn.f32 	%f239, %f237, %f238, %f236;
	ld.shared.f32 	%f240, [%r7+32];
	ld.shared.f32 	%f241, [%r68+512];
	fma.rn.f32 	%f242, %f240, %f241, %f239;
	ld.shared.f32 	%f243, [%r7+36];
	ld.shared.f32 	%f244, [%r68+576];
	fma.rn.f32 	%f245, %f243, %f244, %f242;
	ld.shared.f32 	%f246, [%r7+40];
	ld.shared.f32 	%f247, [%r68+640];
	fma.rn.f32 	%f248, %f246, %f247, %f245;
	ld.shared.f32 	%f249, [%r7+44];
	ld.shared.f32 	%f250, [%r68+704];
	fma.rn.f32 	%f251, %f249, %f250, %f248;
	ld.shared.f32 	%f252, [%r7+48];
	ld.shared.f32 	%f253, [%r68+768];
	fma.rn.f32 	%f254, %f252, %f253, %f251;
	ld.shared.f32 	%f255, [%r7+52];
	ld.shared.f32 	%f256, [%r68+832];
	fma.rn.f32 	%f257, %f255, %f256, %f254;
	ld.shared.f32 	%f258, [%r7+56];
	ld.shared.f32 	%f259, [%r68+896];
	fma.rn.f32 	%f260, %f258, %f259, %f257;
	ld.shared.f32 	%f261, [%r7+60];
	ld.shared.f32 	%f262, [%r68+960];
	fma.rn.f32 	%f263, %f261, %f262, %f260;
	bar.sync 	0;
	add.s32 	%r70, %r60, 16;
	mul.wide.u32 	%rd28, %r70, 4;
	add.s64 	%rd29, %rd22, %rd28;
	ld.global.f32 	%f264, [%rd29];
	st.shared.f32 	[%r63], %f264;
	add.s32 	%r71, %r64, 16;
	mad.lo.s32 	%r72, %r71, %r88, %r2;
	mul.wide.u32 	%rd30, %r72, 4;
	add.s64 	%rd31, %rd25, %rd30;
	ld.global.f32 	%f265, [%rd31];
	st.shared.f32 	[%r69], %f265;
	bar.sync 	0;
	ld.shared.f32 	%f266, [%r7];
	ld.shared.f32 	%f267, [%r68];
	fma.rn.f32 	%f268, %f266, %f267, %f263;
	ld.shared.f32 	%f269, [%r7+4];
	ld.shared.f32 	%f270, [%r68+64];
	fma.rn.f32 	%f271, %f269, %f270, %f268;
	ld.shared.f32 	%f272, [%r7+8];
	ld.shared.f32 	%f273, [%r68+128];
	fma.rn.f32 	%f274, %f272, %f273, %f271;
	ld.shared.f32 	%f275, [%r7+12];
	ld.shared.f32 	%f276, [%r68+192];
	fma.rn.f32 	%f277, %f275, %f276, %f274;
	ld.shared.f32 	%f278, [%r7+16];
	ld.shared.f32 	%f279, [%r68+256];
	fma.rn.f32 	%f280, %f278, %f279, %f277;
	ld.shared.f32 	%f281, [%r7+20];
	ld.shared.f32 	%f282, [%r68+320];
	fma.rn.f32 	%f283, %f281, %f282, %f280;
	ld.shared.f32 	%f284, [%r7+24];
	ld.shared.f32 	%f285, [%r68+384];
	fma.rn.f32 	%f286, %f284, %f285, %f283;
	ld.shared.f32 	%f287, [%r7+28];
	ld.shared.f32 	%f288, [%r68+448];
	fma.rn.f32 	%f289, %f287, %f288, %f286;
	ld.shared.f32 	%f290, [%r7+32];
	ld.shared.f32 	%f291, [%r68+512];
	fma.rn.f32 	%f292, %f290, %f291, %f289;
	ld.shared.f32 	%f293, [%r7+36];
	ld.shared.f32 	%f294, [%r68+576];
	fma.rn.f32 	%f295, %f293, %f294, %f292;
	ld.shared.f32 	%f296, [%r7+40];
	ld.shared.f32 	%f297, [%r68+640];
	fma.rn.f32 	%f298, %f296, %f297, %f295;
	ld.shared.f32 	%f299, [%r7+44];
	ld.shared.f32 	%f300, [%r68+704];
	fma.rn.f32 	%f301, %f299, %f300, %f298;
	ld.shared.f32 	%f302, [%r7+48];
	ld.shared.f32 	%f303, [%r68+768];
	fma.rn.f32 	%f304, %f302, %f303, %f301;
	ld.shared.f32 	%f305, [%r7+52];
	ld.shared.f32 	%f306, [%r68+832];
	fma.rn.f32 	%f307, %f305, %f306, %f304;
	ld.shared.f32 	%f308, [%r7+56];
	ld.shared.f32 	%f309, [%r68+896];
	fma.rn.f32 	%f310, %f308, %f309, %f307;
	ld.shared.f32 	%f311, [%r7+60];
	ld.shared.f32 	%f312, [%r68+960];
	fma.rn.f32 	%f367, %f311, %f312, %f310;
	bar.sync 	0;
	add.s32 	%r98, %r98, 2;
$L__BB0_7:
	and.b32  	%r73, %r31, 16;
	setp.eq.s32 	%p6, %r73, 0;
	@%p6 bra 	$L__BB0_9;
	ld.param.u32 	%r89, [_Z17matmul_fp32_tiledPfS_S_jjjj_param_4];
	ld.param.u64 	%rd46, [_Z17matmul_fp32_tiledPfS_S_jjjj_param_1];
	ld.param.u64 	%rd43, [_Z17matmul_fp32_tiledPfS_S_jjjj_param_0];
	shl.b32 	%r74, %r98, 4;
	add.s32 	%r75, %r6, %r74;
	cvta.to.global.u64 	%rd32, %rd43;
	mul.wide.u32 	%rd33, %r75, 4;
	add.s64 	%rd34, %rd32, %rd33;
	ld.global.f32 	%f313, [%rd34];
	shl.b32 	%r77, %r1, 2;
	add.s32 	%r78, %r7, %r77;
	st.shared.f32 	[%r78], %f313;
	add.s32 	%r79, %r74, %r3;
	mad.lo.s32 	%r80, %r79, %r89, %r2;
	cvta.to.global.u64 	%rd35, %rd46;
	mul.wide.u32 	%rd36, %r80, 4;
	add.s64 	%rd37, %rd35, %rd36;
	ld.global.f32 	%f314, [%rd37];
	mov.u32 	%r82, _ZZ17matmul_fp32_tiledPfS_S_jjjjE7m2_tile;
	add.s32 	%r83, %r82, %r77;
	add.s32 	%r84, %r83, %r37;
	st.shared.f32 	[%r84], %f314;
	bar.sync 	0;
	ld.shared.f32 	%f315, [%r7];
	ld.shared.f32 	%f316, [%r83];
	fma.rn.f32 	%f317, %f315, %f316, %f367;
	ld.shared.f32 	%f318, [%r7+4];
	ld.shared.f32 	%f319, [%r83+64];
	fma.rn.f32 	%f320, %f318, %f319, %f317;
	ld.shared.f32 	%f321, [%r7+8];
	ld.shared.f32 	%f322, [%r83+128];
	fma.rn.f32 	%f323, %f321, %f322, %f320;
	ld.shared.f32 	%f324, [%r7+12];
	ld.shared.f32 	%f325, [%r83+192];
	fma.rn.f32 	%f326, %f324, %f325, %f323;
	ld.shared.f32 	%f327, [%r7+16];
	ld.shared.f32 	%f328, [%r83+256];
	fma.rn.f32 	%f329, %f327, %f328, %f326;
	ld.shared.f32 	%f330, [%r7+20];
	ld.shared.f32 	%f331, [%r83+320];
	fma.rn.f32 	%f332, %f330, %f331, %f329;
	ld.shared.f32 	%f333, [%r7+24];
	ld.shared.f32 	%f334, [%r83+384];
	fma.rn.f32 	%f335, %f333, %f334, %f332;
	ld.shared.f32 	%f336, [%r7+28];
	ld.shared.f32 	%f337, [%r83+448];
	fma.rn.f32 	%f338, %f336, %f337, %f335;
	ld.shared.f32 	%f339, [%r7+32];
	ld.shared.f32 	%f340, [%r83+512];
	fma.rn.f32 	%f341, %f339, %f340, %f338;
	ld.shared.f32 	%f342, [%r7+36];
	ld.shared.f32 	%f343, [%r83+576];
	fma.rn.f32 	%f344, %f342, %f343, %f341;
	ld.shared.f32 	%f345, [%r7+40];
	ld.shared.f32 	%f346, [%r83+640];
	fma.rn.f32 	%f347, %f345, %f346, %f344;
	ld.shared.f32 	%f348, [%r7+44];
	ld.shared.f32 	%f349, [%r83+704];
	fma.rn.f32 	%f350, %f348, %f349, %f347;
	ld.shared.f32 	%f351, [%r7+48];
	ld.shared.f32 	%f352, [%r83+768];
	fma.rn.f32 	%f353, %f351, %f352, %f350;
	ld.shared.f32 	%f354, [%r7+52];
	ld.shared.f32 	%f355, [%r83+832];
	fma.rn.f32 	%f356, %f354, %f355, %f353;
	ld.shared.f32 	%f357, [%r7+56];
	ld.shared.f32 	%f358, [%r83+896];
	fma.rn.f32 	%f359, %f357, %f358, %f356;
	ld.shared.f32 	%f360, [%r7+60];
	ld.shared.f32 	%f361, [%r83+960];
	fma.rn.f32 	%f367, %f360, %f361, %f359;
	bar.sync 	0;
$L__BB0_9:
	ld.param.u32 	%r90, [_Z17matmul_fp32_tiledPfS_S_jjjj_param_4];
	ld.param.u64 	%rd47, [_Z17matmul_fp32_tiledPfS_S_jjjj_param_2];
	cvta.to.global.u64 	%rd38, %rd47;
	mad.lo.s32 	%r85, %r90, %r4, %r2;
	mul.wide.u32 	%rd39, %r85, 4;
	add.s64 	%rd40, %rd38, %rd39;
	st.global.f32 	[%rd40], %f367;
	ret;

}


// ===== COMPILED SASS (sm_100) =====

	.target	sm_100

	.elftype	@"ET_EXEC"


//--------------------- .note.nv.tkinfo           --------------------------
	.section	.note.nv.tkinfo,"",@"SHT_NOTE"
	.sectionflags	@"SHF_NOTE_NV_TKINFO"
	.tkinfo
        /*0018*/ 	.word	0x00000002
        /*0030*/ 	.string	""
        /*0030*/ 	.string	"ptxas"
        /*0030*/ 	.string	"Cuda compilation tools, release 13.0, V13.0.88"
        /*0030*/ 	.string	"Build cuda_13.0.r13.0/compiler.36424714_0"
        /*0030*/ 	.string	"-arch sm_100 -m 64 "



//--------------------- .note.nv.cuinfo           --------------------------
	.section	.note.nv.cuinfo,"",@"SHT_NOTE"
	.sectionflags	@"SHF_NOTE_NV_CUINFO"
        /*0018*/ 	.short	0x0002
        /*001a*/ 	.short	0x0064
        /*001c*/ 	.short	0x0082
	.zero		2


//--------------------- .nv.info                  --------------------------
	.section	.nv.info,"",@"SHT_CUDA_INFO"
	.align	4


	//----- nvinfo : EIATTR_REGCOUNT
	.align		4
        /*0000*/ 	.byte	0x04, 0x2f
        /*0002*/ 	.short	(.L_1 - .L_0)
	.align		4
.L_0:
        /*0004*/ 	.word	index@(_Z17matmul_fp32_tiledPfS_S_jjjj)
        /*0008*/ 	.word	0x00000020


	//----- nvinfo : EIATTR_FRAME_SIZE
	.align		4
.L_1:
        /*000c*/ 	.byte	0x04, 0x11
        /*000e*/ 	.short	(.L_3 - .L_2)
	.align		4
.L_2:
        /*0010*/ 	.word	index@(_Z17matmul_fp32_tiledPfS_S_jjjj)
        /*0014*/ 	.word	0x00000000


	//----- nvinfo : EIATTR_MIN_STACK_SIZE
	.align		4
.L_3:
        /*0018*/ 	.byte	0x04, 0x12
        /*001a*/ 	.short	(.L_5 - .L_4)
	.align		4
.L_4:
        /*001c*/ 	.word	index@(_Z17matmul_fp32_tiledPfS_S_jjjj)
        /*0020*/ 	.word	0x00000000
.L_5:


//--------------------- .nv.compat                --------------------------
	.section	.nv.compat,"",@"SHT_CUDA_COMPAT_INFO"
	.align	4
        /*0000*/ 	.byte	0x02, 0x09, 0x00, 0x00, 0x02, 0x02, 0x01, 0x00, 0x02, 0x05, 0x05, 0x00, 0x03, 0x07, 0x01, 0x01
        /*0010*/ 	.byte	0x02, 0x03, 0x00, 0x00, 0x02, 0x06, 0x01, 0x00, 0x04, 0x0b, 0x08, 0x00, 0x09, 0x00, 0x00, 0x00
        /*0020*/ 	.byte	0x00, 0x00, 0x00, 0x00


//--------------------- .nv.info._Z17matmul_fp32_tiledPfS_S_jjjj --------------------------
	.section	.nv.info._Z17matmul_fp32_tiledPfS_S_jjjj,"",@"SHT_CUDA_INFO"
	.sectionflags	@""
	.align	4


	//----- nvinfo : EIATTR_CUDA_API_VERSION
	.align		4
        /*0000*/ 	.byte	0x04, 0x37
        /*0002*/ 	.short	(.L_7 - .L_6)
.L_6:
        /*0004*/ 	.word	0x00000082


	//----- nvinfo : EIATTR_KPARAM_INFO
	.align		4
.L_7:
        /*0008*/ 	.byte	0x04, 0x17
        /*000a*/ 	.short	(.L_9 - .L_8)
.L_8:
        /*000c*/ 	.word	0x00000000
        /*0010*/ 	.short	0x0006
        /*0012*/ 	.short	0x0024
        /*0014*/ 	.byte	0x00, 0xf0, 0x11, 0x00


	//----- nvinfo : EIATTR_KPARAM_INFO
	.align		4
.L_9:
        /*0018*/ 	.byte	0x04, 0x17
        /*001a*/ 	.short	(.L_11 - .L_10)
.L_10:
        /*001c*/ 	.word	0x00000000
        /*0020*/ 	.short	0x0005
        /*0022*/ 	.short	0x0020
        /*0024*/ 	.byte	0x00, 0xf0, 0x11, 0x00


	//----- nvinfo : EIATTR_KPARAM_INFO
	.align		4
.L_11:
        /*0028*/ 	.byte	0x04, 0x17
        /*002a*/ 	.short	(.L_13 - .L_12)
.L_12:
        /*002c*/ 	.word	0x00000000
        /*0030*/ 	.short	0x0004
        /*0032*/ 	.short	0x001c
        /*0034*/ 	.byte	0x00, 0xf0, 0x11, 0x00


	//----- nvinfo : EIATTR_KPARAM_INFO
	.align		4
.L_13:
        /*0038*/ 	.byte	0x04, 0x17
        /*003a*/ 	.short	(.L_15 - .L_14)
.L_14:
        /*003c*/ 	.word	0x00000000
        /*0040*/ 	.short	0x0003
        /*0042*/ 	.short	0x0018
        /*0044*/ 	.byte	0x00, 0xf0, 0x11, 0x00


	//----- nvinfo : EIATTR_KPARAM_INFO
	.align		4
.L_15:
        /*0048*/ 	.byte	0x04, 0x17
        /*004a*/ 	.short	(.L_17 - .L_16)
.L_16:
        /*004c*/ 	.word	0x00000000
        /*0050*/ 	.short	0x0002
        /*0052*/ 	.short	0x0010
        /*0054*/ 	.byte	0x00, 0xf5, 0x21, 0x00


	//----- nvinfo : EIATTR_KPARAM_INFO
	.align		4
.L_17:
        /*0058*/ 	.byte	0x04, 0x17
        /*005a*/ 	.short	(.L_19 - .L_18)
.L_18:
        /*005c*/ 	.word	0x00000000
        /*0060*/ 	.short	0x0001
        /*0062*/ 	.short	0x0008
        /*0064*/ 	.byte	0x00, 0xf5, 0x21, 0x00


	//----- nvinfo : EIATTR_KPARAM_INFO
	.align		4
.L_19:
        /*0068*/ 	.byte	0x04, 0x17
        /*006a*/ 	.short	(.L_21 - .L_20)
.L_20:
        /*006c*/ 	.word	0x00000000
        /*0070*/ 	.short	0x0000
        /*0072*/ 	.short	0x0000
        /*0074*/ 	.byte	0x00, 0xf5, 0x21, 0x00


	//----- nvinfo : EIATTR_SPARSE_MMA_MASK
	.align		4
.L_21:
        /*0078*/ 	.byte	0x03, 0x50
        /*007a*/ 	.short	0x0000


	//----- nvinfo : EIATTR_MAXREG_COUNT
	.align		4
        /*007c*/ 	.byte	0x03, 0x1b
        /*007e*/ 	.short	0x00ff


	//----- nvinfo : EIATTR_NUM_BARRIERS
	.align		4
        /*0080*/ 	.byte	0x02, 0x4c
        /*0082*/ 	.byte	0x01
	.zero		1


	//----- nvinfo : EIATTR_MERCURY_ISA_VERSION
	.align		4
        /*0084*/ 	.byte	0x03, 0x5f
        /*0086*/ 	.short	0x0101


	//----- nvinfo : EIATTR_VRC_CTA_INIT_COUNT
	.align		4
        /*0088*/ 	.byte	0x02, 0x4a
	.zero		1
	.zero		1


	//----- nvinfo : EIATTR_EXIT_INSTR_OFFSETS
	.align		4
        /*008c*/ 	.byte	0x04, 0x1c
        /*008e*/ 	.short	(.L_23 - .L_22)


	//   ....[0]....
.L_22:
        /*0090*/ 	.word	0x00001920


	//----- nvinfo : EIATTR_CBANK_PARAM_SIZE
	.align		4
.L_23:
        /*0094*/ 	.byte	0x03, 0x19
        /*0096*/ 	.short	0x0028


	//----- nvinfo : EIATTR_PARAM_CBANK
	.align		4
        /*0098*/ 	.byte	0x04, 0x0a
        /*009a*/ 	.short	(.L_25 - .L_24)
	.align		4
.L_24:
        /*009c*/ 	.word	index@(.nv.constant0._Z17matmul_fp32_tiledPfS_S_jjjj)
        /*00a0*/ 	.short	0x0380
        /*00a2*/ 	.short	0x0028


	//----- nvinfo : EIATTR_SW_WAR
	.align		4
.L_25:
        /*00a4*/ 	.byte	0x04, 0x36
        /*00a6*/ 	.short	(.L_27 - .L_26)
.L_26:
        /*00a8*/ 	.word	0x00000008
.L_27:


//--------------------- .nv.callgraph             --------------------------
	.section	.nv.callgraph,"",@"SHT_CUDA_CALLGRAPH"
	.align	4
	.sectionentsize	8
	.align		4
        /*0000*/ 	.word	0x00000000
	.align		4
        /*0004*/ 	.word	0xffffffff
	.align		4
        /*0008*/ 	.word	0x00000000
	.align		4
        /*000c*/ 	.word	0xfffffffe
	.align		4
        /*0010*/ 	.word	0x00000000
	.align		4
        /*0014*/ 	.word	0xfffffffd
	.align		4
        /*0018*/ 	.word	0x00000000
	.align		4
        /*001c*/ 	.word	0xfffffffc


//--------------------- .text._Z17matmul_fp32_tiledPfS_S_jjjj --------------------------
	.section	.text._Z17matmul_fp32_tiledPfS_S_jjjj,"ax",@progbits
	.align	128
        .global         _Z17matmul_fp32_tiledPfS_S_jjjj
        .type           _Z17matmul_fp32_tiledPfS_S_jjjj,@function
        .size           _Z17matmul_fp32_tiledPfS_S_jjjj,(.L_x_5 - _Z17matmul_fp32_tiledPfS_S_jjjj)
        .other          _Z17matmul_fp32_tiledPfS_S_jjjj,@"STO_CUDA_ENTRY STV_DEFAULT"
_Z17matmul_fp32_tiledPfS_S_jjjj:
.text._Z17matmul_fp32_tiledPfS_S_jjjj:
[----:B------:R-:W-:Y:S01]  /*0000*/  LDC R1, c[0x0][0x37c] ;  /* 0x0000df00ff017b82 */ /* 0x000fe20000000800 */
[----:B------:R-:W0:Y:S01]  /*0010*/  S2R R0, SR_TID.X ;  /* 0x0000000000007919 */ /* 0x000e220000002100 */
[----:B------:R-:W1:Y:S06]  /*0020*/  LDCU UR12, c[0x0][0x3a0] ;  /* 0x00007400ff0c77ac */ /* 0x000e6c0008000800 */
[----:B------:R-:W0:Y:S01]  /*0030*/  LDC R3, c[0x0][0x360] ;  /* 0x0000d800ff037b82 */ /* 0x000e220000000800 */
[----:B------:R-:W-:Y:S01]  /*0040*/  HFMA2 R23, -RZ, RZ, 0, 0 ;  /* 0x00000000ff177431 */ /* 0x000fe200000001ff */
[----:B------:R-:W2:Y:S01]  /*0050*/  S2R R2, SR_TID.Y ;  /* 0x0000000000027919 */ /* 0x000ea20000002200 */
[----:B------:R-:W3:Y:S05]  /*0060*/  LDCU.64 UR10, c[0x0][0x358] ;  /* 0x00006b00ff0a77ac */ /* 0x000eea0008000a00 */
[----:B------:R-:W0:Y:S08]  /*0070*/  S2UR UR4, SR_CTAID.X ;  /* 0x00000000000479c3 */ /* 0x000e300000002500 */
[----:B------:R-:W2:Y:S01]  /*0080*/  S2UR UR5, SR_CTAID.Y ;  /* 0x00000000000579c3 */ /* 0x000ea20000002600 */
[----:B-1----:R-:W-:-:S07]  /*0090*/  UISETP.GE.U32.AND UP0, UPT, UR12, 0x10, UPT ;  /* 0x000000100c00788c */ /* 0x002fce000bf06070 */
[----:B------:R-:W2:Y:S01]  /*00a0*/  LDC R19, c[0x0][0x364] ;  /* 0x0000d900ff137b82 */ /* 0x000ea20000000800 */
[----:B0-----:R-:W-:Y:S02]  /*00b0*/  IMAD R18, R3, UR4, R0 ;  /* 0x0000000403127c24 */ /* 0x001fe4000f8e0200 */
[----:B--2---:R-:W-:Y:S01]  /*00c0*/  IMAD R19, R19, UR5, R2 ;  /* 0x0000000513137c24 */ /* 0x004fe2000f8e0202 */
[----:B---3--:R-:W-:Y:S06]  /*00d0*/  BRA.U !UP0, `(.L_x_0) ;  /* 0x0000001508fc7547 */ /* 0x008fec000b800000 */
[----:B------:R-:W0:Y:S01]  /*00e0*/  S2UR UR8, SR_CgaCtaId ;  /* 0x00000000000879c3 */ /* 0x000e220000008800 */
[----:B------:R-:W-:Y:S02]  /*00f0*/  USHF.R.U32.HI UR4, URZ, 0x4, UR12 ;  /* 0x00000004ff047899 */ /* 0x000fe4000801160c */
[----:B------:R-:W-:Y:S01]  /*0100*/  IMAD R16, R19, UR12, R0 ;  /* 0x0000000c13107c24 */ /* 0x000fe2000f8e0200 */
[----:B------:R-:W-:Y:S01]  /*0110*/  UMOV UR5, 0x400 ;  /* 0x0000040000057882 */ /* 0x000fe20000000000 */
[----:B------:R-:W-:Y:S01]  /*0120*/  USHF.R.U32.HI UR7, URZ, 0x4, UR12 ;  /* 0x00000004ff077899 */ /* 0x000fe2000801160c */
[----:B------:R-:W-:Y:S01]  /*0130*/  MOV R23, RZ ;  /* 0x000000ff00177202 */ /* 0x000fe20000000f00 */
[----:B------:R-:W-:Y:S01]  /*0140*/  UIADD3 UR9, UPT, UPT, UR4, -0x1, URZ ;  /* 0xffffffff04097890 */ /* 0x000fe2000fffe0ff */
[----:B------:R-:W-:Y:S01]  /*0150*/  MOV R3, RZ ;  /* 0x000000ff00037202 */ /* 0x000fe20000000f00 */
[----:B------:R-:W-:Y:S02]  /*0160*/  ULOP3.LUT UP0, UR7, UR7, 0x3, URZ, 0xc0, !UPT ;  /* 0x0000000307077892 */ /* 0x000fe4000f80c0ff */
[----:B------:R-:W-:-:S02]  /*0170*/  UISETP.GE.U32.AND UP1, UPT, UR9, 0x3, UPT ;  /* 0x000000030900788c */ /* 0x000fc4000bf26070 */
[----:B0-----:R-:W-:-:S06]  /*0180*/  ULEA UR6, UR8, UR5, 0x18 ;  /* 0x0000000508067291 */ /* 0x001fcc000f8ec0ff */
[----:B------:R-:W-:Y:S01]  /*0190*/  LEA R17, R2, UR6, 0x6 ;  /* 0x0000000602117c11 */ /* 0x000fe2000f8e30ff */
[----:B------:R-:W-:Y:S06]  /*01a0*/  BRA.U !UP1, `(.L_x_1) ;  /* 0x0000000d093c7547 */ /* 0x000fec000b800000 */
[----:B------:R-:W0:Y:S01]  /*01b0*/  LDC R13, c[0x0][0x39c] ;  /* 0x0000e700ff0d7b82 */ /* 0x000e220000000800 */
[----:B------:R-:W-:Y:S01]  /*01c0*/  UIADD3 UR6, UPT, UPT, UR5, 0x400, URZ ;  /* 0x0000040005067890 */ /* 0x000fe2000fffe0ff */
[C---:B------:R-:W-:Y:S01]  /*01d0*/  IADD3 R26, PT, PT, R2.reuse, 0x30, RZ ;  /* 0x00000030021a7810 */ /* 0x040fe20007ffe0ff */
[----:B------:R-:W-:Y:S01]  /*01e0*/  ULOP3.LUT UR4, UR4, 0xffffffc, URZ, 0xc0, !UPT ;  /* 0x0ffffffc04047892 */ /* 0x000fe2000f8ec0ff */
[C---:B------:R-:W-:Y:S01]  /*01f0*/  IADD3 R24, PT, PT, R2.reuse, 0x20, RZ ;  /* 0x0000002002187810 */ /* 0x040fe20007ffe0ff */
[----:B------:R-:W-:Y:S01]  /*0200*/  ULEA UR6, UR8, UR6, 0x18 ;  /* 0x0000000608067291 */ /* 0x000fe2000f8ec0ff */
[----:B------:R-:W-:Y:S01]  /*0210*/  IADD3 R22, PT, PT, R2, 0x10, RZ ;  /* 0x0000001002167810 */ /* 0x000fe20007ffe0ff */
[----:B------:R-:W-:Y:S01]  /*0220*/  UIADD3 UR9, UPT, UPT, -UR4, URZ, URZ ;  /* 0x000000ff04097290 */ /* 0x000fe2000fffe1ff */
[----:B------:R-:W-:Y:S02]  /*0230*/  IADD3 R21, PT, PT, R16, 0x20, RZ ;  /* 0x0000002010157810 */ /* 0x000fe40007ffe0ff */
[----:B------:R-:W-:-:S02]  /*0240*/  MOV R23, RZ ;  /* 0x000000ff00177202 */ /* 0x000fc40000000f00 */
[C---:B------:R-:W-:Y:S02]  /*0250*/  LEA R15, R0.reuse, UR6, 0x2 ;  /* 0x00000006000f7c11 */ /* 0x040fe4000f8e10ff */
[----:B------:R-:W-:Y:S02]  /*0260*/  LEA R14, R0, R17, 0x2 ;  /* 0x00000011000e7211 */ /* 0x000fe400078e10ff */
[----:B------:R-:W-:Y:S02]  /*0270*/  MOV R3, UR4 ;  /* 0x0000000400037c02 */ /* 0x000fe40008000f00 */
[----:B------:R-:W-:Y:S01]  /*0280*/  LEA R12, R2, R15, 0x6 ;  /* 0x0000000f020c7211 */ /* 0x000fe200078e30ff */
[-CC-:B0-----:R-:W-:Y:S02]  /*0290*/  IMAD R26, R26, R13.reuse, R18.reuse ;  /* 0x0000000d1a1a7224 */ /* 0x181fe400078e0212 */
[-CC-:B------:R-:W-:Y:S02]  /*02a0*/  IMAD R24, R24, R13.reuse, R18.reuse ;  /* 0x0000000d18187224 */ /* 0x180fe400078e0212 */
[----:B------:R-:W-:-:S02]  /*02b0*/  IMAD R22, R22, R13, R18 ;  /* 0x0000000d16167224 */ /* 0x000fc400078e0212 */
[----:B------:R-:W-:-:S07]  /*02c0*/  IMAD R20, R2, R13, R18 ;  /* 0x0000000d02147224 */ /* 0x000fce00078e0212 */
.L_x_2:
[----:B------:R-:W0:Y:S01]  /*02d0*/  LDC.64 R10, c[0x0][0x380] ;  /* 0x0000e000ff0a7b82 */ /* 0x000e220000000a00 */
[----:B------:R-:W-:-:S07]  /*02e0*/  IADD3 R5, PT, PT, R21, -0x20, RZ ;  /* 0xffffffe015057810 */ /* 0x000fce0007ffe0ff */
[----:B------:R-:W1:Y:S01]  /*02f0*/  LDC.64 R8, c[0x0][0x388] ;  /* 0x0000e200ff087b82 */ /* 0x000e620000000a00 */
[----:B0-----:R-:W-:-:S05]  /*0300*/  IMAD.WIDE.U32 R4, R5, 0x4, R10 ;  /* 0x0000000405047825 */ /* 0x001fca00078e000a */
[----:B------:R-:W2:Y:S01]  /*0310*/  LDG.E R25, desc[UR10][R4.64] ;  /* 0x0000000a04197981 */ /* 0x000ea2000c1e1900 */
[----:B-1----:R-:W-:-:S06]  /*0320*/  IMAD.WIDE.U32 R28, R20, 0x4, R8 ;  /* 0x00000004141c7825 */ /* 0x002fcc00078e0008 */
[----:B------:R-:W3:Y:S04]  /*0330*/  LDG.E R29, desc[UR10][R28.64] ;  /* 0x0000000a1c1d7981 */ /* 0x000ee8000c1e1900 */
[----:B--2---:R-:W-:Y:S04]  /*0340*/  STS [R14], R25 ;  /* 0x000000190e007388 */ /* 0x004fe80000000800 */
[----:B---3--:R-:W-:Y:S01]  /*0350*/  STS [R12], R29 ;  /* 0x0000001d0c007388 */ /* 0x008fe20000000800 */
[----:B------:R-:W-:Y:S06]  /*0360*/  BAR.SYNC.DEFER_BLOCKING 0x0 ;  /* 0x0000000000007b1d */ /* 0x000fec0000010000 */
[----:B------:R-:W-:Y:S04]  /*0370*/  LDS R27, [R15] ;  /* 0x000000000f1b7984 */ /* 0x000fe80000000800 */
[----:B------:R-:W0:Y:S04]  /*0380*/  LDS.128 R4, [R17] ;  /* 0x0000000011047984 */ /* 0x000e280000000c00 */
[----:B------:R-:W-:Y:S04]  /*0390*/  LDS R25, [R15+0x100] ;  /* 0x000100000f197984 */ /* 0x000fe80000000800 */
[----:B------:R-:W-:Y:S01]  /*03a0*/  LDS R28, [R15+0x380] ;  /* 0x000380000f1c7984 */ /* 0x000fe20000000800 */
[----:B0-----:R-:W-:-:S03]  /*03b0*/  FFMA R27, R4, R27, R23 ;  /* 0x0000001b041b7223 */ /* 0x001fc60000000017 */
[----:B------:R-:W0:Y:S02]  /*03c0*/  LDS R23, [R15+0x40] ;  /* 0x000040000f177984 */ /* 0x000e240000000800 */
[----:B0-----:R-:W-:Y:S02]  /*03d0*/  FFMA R23, R23, R5, R27 ;  /* 0x0000000517177223 */ /* 0x001fe4000000001b */
[----:B------:R-:W0:Y:S04]  /*03e0*/  LDS R27, [R15+0x80] ;  /* 0x000080000f1b7984 */ /* 0x000e280000000800 */
[----:B------:R-:W1:Y:S01]  /*03f0*/  LDS R5, [R15+0xc0] ;  /* 0x0000c0000f057984 */ /* 0x000e620000000800 */
[----:B0-----:R-:W-:-:S04]  /*0400*/  FFMA R6, R27, R6, R23 ;  /* 0x000000061b067223 */ /* 0x001fc80000000017 */
[----:B-1----:R-:W-:Y:S02]  /*0410*/  FFMA R23, R5, R7, R6 ;  /* 0x0000000705177223 */ /* 0x002fe40000000006 */
[----:B------:R-:W0:Y:S02]  /*0420*/  LDS.128 R4, [R17+0x10] ;  /* 0x0000100011047984 */ /* 0x000e240000000c00 */
[----:B0-----:R-:W-:Y:S02]  /*0430*/  FFMA R4, R4, R25, R23 ;  /* 0x0000001904047223 */ /* 0x001fe40000000017 */
[----:B------:R-:W0:Y:S04]  /*0440*/  LDS R23, [R15+0x140] ;  /* 0x000140000f177984 */ /* 0x000e280000000800 */
[----:B------:R-:W-:Y:S01]  /*0450*/  LDS R25, [R15+0x200] ;  /* 0x000200000f197984 */ /* 0x000fe20000000800 */
[----:B0-----:R-:W-:-:S03]  /*0460*/  FFMA R5, R23, R5, R4 ;  /* 0x0000000517057223 */ /* 0x001fc60000000004 */
        /* <DEDUP_REMOVED lines=15> */
[----:B------:R-:W0:Y:S01]  /*0560*/  LDS R23, [R15+0x340] ;  /* 0x000340000f177984 */ /* 0x000e220000000800 */
[----:B------:R-:W-:Y:S01]  /*0570*/  IADD3 R29, PT, PT, R21, -0x10, RZ ;  /* 0xfffffff0151d7810 */ /* 0x000fe20007ffe0ff */
[----:B0-----:R-:W-:-:S04]  /*0580*/  FFMA R5, R23, R5, R4 ;  /* 0x0000000517057223 */ /* 0x001fc80000000004 */
[----:B------:R-:W-:Y:S02]  /*0590*/  FFMA R6, R28, R6, R5 ;  /* 0x000000061c067223 */ /* 0x000fe40000000005 */
[----:B------:R-:W0:Y:S01]  /*05a0*/  LDS R5, [R15+0x3c0] ;  /* 0x0003c0000f057984 */ /* 0x000e220000000800 */
[----:B------:R-:W-:Y:S01]  /*05b0*/  IMAD.WIDE.U32 R28, R29, 0x4, R10 ;  /* 0x000000041d1c7825 */ /* 0x000fe200078e000a */
[----:B------:R-:W-:Y:S06]  /*05c0*/  BAR.SYNC.DEFER_BLOCKING 0x0 ;  /* 0x0000000000007b1d */ /* 0x000fec0000010000 */
[----:B------:R1:W2:Y:S02]  /*05d0*/  LDG.E R25, desc[UR10][R28.64] ;  /* 0x0000000a1c197981 */ /* 0x0002a4000c1e1900 */
[----:B-1----:R-:W-:-:S05]  /*05e0*/  IMAD.WIDE.U32 R28, R22, 0x4, R8 ;  /* 0x00000004161c7825 */ /* 0x002fca00078e0008 */
[----:B------:R-:W3:Y:S01]  /*05f0*/  LDG.E R27, desc[UR10][R28.64] ;  /* 0x0000000a1c1b7981 */ /* 0x000ee2000c1e1900 */
[----:B0-----:R-:W-:-:S03]  /*0600*/  FFMA R23, R5, R7, R6 ;  /* 0x0000000705177223 */ /* 0x001fc60000000006 */
[----:B--2---:R-:W-:Y:S04]  /*0610*/  STS [R14], R25 ;  /* 0x000000190e007388 */ /* 0x004fe80000000800 */
[----:B---3--:R-:W-:Y:S01]  /*0620*/  STS [R12], R27 ;  /* 0x0000001b0c007388 */ /* 0x008fe20000000800 */
[----:B------:R-:W-:Y:S06]  /*0630*/  BAR.SYNC.DEFER_BLOCKING 0x0 ;  /* 0x0000000000007b1d */ /* 0x000fec0000010000 */
[----:B------:R-:W-:Y:S04]  /*0640*/  LDS R25, [R15] ;  /* 0x000000000f197984 */ /* 0x000fe80000000800 */
[----:B------:R-:W0:Y:S04]  /*0650*/  LDS.128 R4, [R17] ;  /* 0x0000000011047984 */ /* 0x000e280000000c00 */
[----:B------:R-:W-:Y:S01]  /*0660*/  LDS R28, [R15+0x380] ;  /* 0x000380000f1c7984 */ /* 0x000fe20000000800 */
[----:B0-----:R-:W-:-:S03]  /*0670*/  FFMA R4, R4, R25, R23 ;  /* 0x0000001904047223 */ /* 0x001fc60000000017 */
        /* <DEDUP_REMOVED lines=27> */
[----:B------:R-:W0:Y:S02]  /*0830*/  LDS R23, [R15+0x340] ;  /* 0x000340000f177984 */ /* 0x000e240000000800 */
[----:B0-----:R-:W-:Y:S02]  /*0840*/  FFMA R5, R23, R5, R4 ;  /* 0x0000000517057223 */ /* 0x001fe40000000004 */
[----:B------:R-:W0:Y:S02]  /*0850*/  LDS R4, [R15+0x3c0] ;  /* 0x0003c0000f047984 */ /* 0x000e240000000800 */
[----:B------:R-:W-:Y:S01]  /*0860*/  FFMA R5, R28, R6, R5 ;  /* 0x000000061c057223 */ /* 0x000fe20000000005 */
        /* <DEDUP_REMOVED lines=10> */
[----:B------:R-:W0:Y:S02]  /*0910*/  LDS.128 R4, [R17] ;  /* 0x0000000011047984 */ /* 0x000e240000000c00 */
[----:B0-----:R-:W-:-:S02]  /*0920*/  FFMA R4, R4, R25, R23 ;  /* 0x0000001904047223 */ /* 0x001fc40000000017 */
        /* <DEDUP_REMOVED lines=28> */
[----:B------:R-:W-:Y:S01]  /*0af0*/  IADD3 R23, PT, PT, R21, 0x10, RZ ;  /* 0x0000001015177810 */ /* 0x000fe20007ffe0ff */
[----:B------:R-:W-:Y:S02]  /*0b00*/  IMAD.WIDE.U32 R28, R26, 0x4, R8 ;  /* 0x000000041a1c7825 */ /* 0x000fe400078e0008 */
[----:B------:R-:W1:Y:S02]  /*0b10*/  LDS R8, [R15+0x380] ;  /* 0x000380000f087984 */ /* 0x000e640000000800 */
[----:B0-----:R-:W-:Y:S01]  /*0b20*/  FFMA R25, R25, R5, R4 ;  /* 0x0000000519197223 */ /* 0x001fe20000000004 */
[----:B------:R-:W-:-:S02]  /*0b30*/  IMAD.WIDE.U32 R4, R23, 0x4, R10 ;  /* 0x0000000417047825 */ /* 0x000fc400078e000a */
[----:B------:R-:W0:Y:S01]  /*0b40*/  LDS R23, [R15+0x3c0] ;  /* 0x0003c0000f177984 */ /* 0x000e220000000800 */
[----:B------:R-:W-:Y:S06]  /*0b50*/  BAR.SYNC.DEFER_BLOCKING 0x0 ;  /* 0x0000000000007b1d */ /* 0x000fec0000010000 */
[----:B------:R-:W2:Y:S04]  /*0b60*/  LDG.E R5, desc[UR10][R4.64] ;  /* 0x0000000a04057981 */ /* 0x000ea8000c1e1900 */
[----:B------:R-:W3:Y:S01]  /*0b70*/  LDG.E R29, desc[UR10][R28.64] ;  /* 0x0000000a1c1d7981 */ /* 0x000ee2000c1e1900 */
[----:B-1----:R-:W-:-:S04]  /*0b80*/  FFMA R6, R8, R6, R25 ;  /* 0x0000000608067223 */ /* 0x002fc80000000019 */
[----:B0-----:R-:W-:Y:S01]  /*0b90*/  FFMA R7, R23, R7, R6 ;  /* 0x0000000717077223 */ /* 0x001fe20000000006 */
[----:B------:R-:W-:-:S04]  /*0ba0*/  UIADD3 UR9, UPT, UPT, UR9, 0x4, URZ ;  /* 0x0000000409097890 */ /* 0x000fc8000fffe0ff */
[----:B------:R-:W-:Y:S01]  /*0bb0*/  UISETP.NE.AND UP1, UPT, UR9, URZ, UPT ;  /* 0x000000ff0900728c */ /* 0x000fe2000bf25270 */
[----:B------:R-:W-:Y:S02]  /*0bc0*/  IADD3 R21, PT, PT, R21, 0x40, RZ ;  /* 0x0000004015157810 */ /* 0x000fe40007ffe0ff */
[C---:B------:R-:W-:Y:S02]  /*0bd0*/  LEA R26, R13.reuse, R26, 0x6 ;  /* 0x0000001a0d1a7211 */ /* 0x040fe400078e30ff */
[C---:B------:R-:W-:Y:S02]  /*0be0*/  LEA R24, R13.reuse, R24, 0x6 ;  /* 0x000000180d187211 */ /* 0x040fe400078e30ff */
[C---:B------:R-:W-:Y:S02]  /*0bf0*/  LEA R22, R13.reuse, R22, 0x6 ;  /* 0x000000160d167211 */ /* 0x040fe400078e30ff */
[----:B------:R-:W-:Y:S01]  /*0c00*/  LEA R20, R13, R20, 0x6 ;  /* 0x000000140d147211 */ /* 0x000fe200078e30ff */
[----:B--2---:R-:W-:Y:S04]  /*0c10*/  STS [R14], R5 ;  /* 0x000000050e007388 */ /* 0x004fe80000000800 */
[----:B---3--:R-:W-:Y:S01]  /*0c20*/  STS [R12], R29 ;  /* 0x0000001d0c007388 */ /* 0x008fe20000000800 */
[----:B------:R-:W-:Y:S06]  /*0c30*/  BAR.SYNC.DEFER_BLOCKING 0x0 ;  /* 0x0000000000007b1d */ /* 0x000fec0000010000 */
[----:B------:R-:W-:Y:S04]  /*0c40*/  LDS R27, [R15] ;  /* 0x000000000f1b7984 */ /* 0x000fe80000000800 */
[----:B------:R-:W0:Y:S04]  /*0c50*/  LDS.128 R8, [R17] ;  /* 0x0000000011087984 */ /* 0x000e280000000c00 */
[----:B------:R-:W1:Y:S04]  /*0c60*/  LDS R4, [R15+0x40] ;  /* 0x000040000f047984 */ /* 0x000e680000000800 */
[----:B------:R-:W2:Y:S04]  /*0c70*/  LDS R25, [R15+0x80] ;  /* 0x000080000f197984 */ /* 0x000ea80000000800 */
[----:B------:R-:W3:Y:S04]  /*0c80*/  LDS R23, [R15+0xc0] ;  /* 0x0000c0000f177984 */ /* 0x000ee80000000800 */
[----:B------:R-:W-:Y:S01]  /*0c90*/  LDS R28, [R15+0x1c0] ;  /* 0x0001c0000f1c7984 */ /* 0x000fe20000000800 */
[----:B0-----:R-:W-:-:S03]  /*0ca0*/  FFMA R8, R8, R27, R7 ;  /* 0x0000001b08087223 */ /* 0x001fc60000000007 */
[----:B------:R-:W-:Y:S01]  /*0cb0*/  LDS R27, [R15+0x140] ;  /* 0x000140000f1b7984 */ /* 0x000fe20000000800 */
[----:B-1----:R-:W-:-:S03]  /*0cc0*/  FFMA R4, R4, R9, R8 ;  /* 0x0000000904047223 */ /* 0x002fc60000000008 */
[----:B------:R-:W-:Y:S01]  /*0cd0*/  LDS R9, [R15+0x100] ;  /* 0x000100000f097984 */ /* 0x000fe20000000800 */
[----:B--2---:R-:W-:-:S03]  /*0ce0*/  FFMA R10, R25, R10, R4 ;  /* 0x0000000a190a7223 */ /* 0x004fc60000000004 */
[----:B------:R-:W0:Y:S04]  /*0cf0*/  LDS.128 R4, [R17+0x10] ;  /* 0x0000100011047984 */ /* 0x000e280000000c00 */
[----:B------:R-:W1:Y:S01]  /*0d00*/  LDS R25, [R15+0x180] ;  /* 0x000180000f197984 */ /* 0x000e620000000800 */
[----:B---3--:R-:W-:-:S03]  /*0d10*/  FFMA R11, R23, R11, R10 ;  /* 0x0000000b170b7223 */ /* 0x008fc6000000000a */
[----:B------:R-:W-:Y:S01]  /*0d20*/  LDS R23, [R15+0x280] ;  /* 0x000280000f177984 */ /* 0x000fe20000000800 */
[----:B0-----:R-:W-:-:S03]  /*0d30*/  FFMA R4, R4, R9, R11 ;  /* 0x0000000904047223 */ /* 0x001fc6000000000b */
[----:B------:R-:W-:Y:S01]  /*0d40*/  LDS.128 R8, [R17+0x20] ;  /* 0x0000200011087984 */ /* 0x000fe20000000c00 */
[----:B------:R-:W-:-:S03]  /*0d50*/  FFMA R4, R27, R5, R4 ;  /* 0x000000051b047223 */ /* 0x000fc60000000004 */
[----:B------:R-:W0:Y:S04]  /*0d60*/  LDS R5, [R15+0x200] ;  /* 0x000200000f057984 */ /* 0x000e280000000800 */
[----:B------:R-:W2:Y:S01]  /*0d70*/  LDS R27, [R15+0x240] ;  /* 0x000240000f1b7984 */ /* 0x000ea20000000800 */
[----:B-1----:R-:W-:-:S04]  /*0d80*/  FFMA R25, R25, R6, R4 ;  /* 0x0000000619197223 */ /* 0x002fc80000000004 */
[----:B------:R-:W-:Y:S02]  /*0d90*/  FFMA R7, R28, R7, R25 ;  /* 0x000000071c077223 */ /* 0x000fe40000000019 */
[----:B------:R-:W1:Y:S04]  /*0da0*/  LDS R28, [R15+0x2c0] ;  /* 0x0002c0000f1c7984 */ /* 0x000e680000000800 */
[----:B------:R-:W-:Y:S01]  /*0db0*/  LDS R25, [R15+0x340] ;  /* 0x000340000f197984 */ /* 0x000fe20000000800 */
[----:B0-----:R-:W-:-:S03]  /*0dc0*/  FFMA R8, R8, R5, R7 ;  /* 0x0000000508087223 */ /* 0x001fc60000000007 */
[----:B------:R-:W-:Y:S01]  /*0dd0*/  LDS.128 R4, [R17+0x30] ;  /* 0x0000300011047984 */ /* 0x000fe20000000c00 */
[----:B--2---:R-:W-:-:S03]  /*0de0*/  FFMA R8, R27, R9, R8 ;  /* 0x000000091b087223 */ /* 0x004fc60000000008 */
[----:B------:R-:W0:Y:S01]  /*0df0*/  LDS R9, [R15+0x300] ;  /* 0x000300000f097984 */ /* 0x000e220000000800 */
[----:B------:R-:W-:-:S03]  /*0e00*/  FFMA R23, R23, R10, R8 ;  /* 0x0000000a17177223 */ /* 0x000fc60000000008 */
[----:B------:R-:W2:Y:S01]  /*0e10*/  LDS R8, [R15+0x380] ;  /* 0x000380000f087984 */ /* 0x000ea20000000800 */
[----:B-1----:R-:W-:-:S03]  /*0e20*/  FFMA R11, R28, R11, R23 ;  /* 0x0000000b1c0b7223 */ /* 0x002fc60000000017 */
[----:B------:R-:W1:Y:S01]  /*0e30*/  LDS R23, [R15+0x3c0] ;  /* 0x0003c0000f177984 */ /* 0x000e620000000800 */
[----:B0-----:R-:W-:-:S04]  /*0e40*/  FFMA R4, R4, R9, R11 ;  /* 0x0000000904047223 */ /* 0x001fc8000000000b */
[----:B------:R-:W-:-:S04]  /*0e50*/  FFMA R5, R25, R5, R4 ;  /* 0x0000000519057223 */ /* 0x000fc80000000004 */
[----:B--2---:R-:W-:-:S04]  /*0e60*/  FFMA R6, R8, R6, R5 ;  /* 0x0000000608067223 */ /* 0x004fc80000000005 */
[----:B-1----:R-:W-:Y:S01]  /*0e70*/  FFMA R23, R23, R7, R6 ;  /* 0x0000000717177223 */ /* 0x002fe20000000006 */
[----:B------:R-:W-:Y:S06]  /*0e80*/  BAR.SYNC.DEFER_BLOCKING 0x0 ;  /* 0x0000000000007b1d */ /* 0x000fec0000010000 */
[----:B------:R-:W-:Y:S05]  /*0e90*/  BRA.U UP1, `(.L_x_2) ;  /* 0xfffffff5010c7547 */ /* 0x000fea000b83ffff */
.L_x_1:
[----:B------:R-:W-:Y:S05]  /*0ea0*/  BRA.U !UP0, `(.L_x_0) ;  /* 0x0000000908887547 */ /* 0x000fea000b800000 */
[----:B------:R-:W-:Y:S02]  /*0eb0*/  UISETP.NE.AND UP0, UPT, UR7, 0x1, UPT ;  /* 0x000000010700788c */ /* 0x000fe4000bf05270 */
[----:B------:R-:W-:-:S07]  /*0ec0*/  ULOP3.LUT UP1, URZ, UR12, 0x10, URZ, 0xc0, !UPT ;  /* 0x000000100cff7892 */ /* 0x000fce000f82c0ff */
[----:B------:R-:W-:Y:S05]  /*0ed0*/  BRA.U !UP0, `(.L_x_3) ;  /* 0x00000005089c7547 */ /* 0x000fea000b800000 */
[----:B------:R-:W0:Y:S01]  /*0ee0*/  LDC.64 R14, c[0x0][0x380] ;  /* 0x0000e000ff0e7b82 */ /* 0x000e220000000a00 */
[----:B------:R-:W1:Y:S01]  /*0ef0*/  LDCU UR6, c[0x0][0x39c] ;  /* 0x00007380ff0677ac */ /* 0x000e620008000800 */
[C---:B------:R-:W-:Y:S02]  /*0f00*/  LEA R27, R3.reuse, R2, 0x4 ;  /* 0x00000002031b7211 */ /* 0x040fe400078e20ff */
[----:B------:R-:W-:-:S04]  /*0f10*/  LEA R25, R3, R16, 0x4 ;  /* 0x0000001003197211 */ /* 0x000fc800078e20ff */
[----:B------:R-:W2:Y:S01]  /*0f20*/  LDC.64 R12, c[0x0][0x388] ;  /* 0x0000e200ff0c7b82 */ /* 0x000ea20000000a00 */
[----:B-1----:R-:W-:Y:S02]  /*0f30*/  IMAD R5, R27, UR6, R18 ;  /* 0x000000061b057c24 */ /* 0x002fe4000f8e0212 */
[----:B0-----:R-:W-:-:S06]  /*0f40*/  IMAD.WIDE.U32 R6, R25, 0x4, R14 ;  /* 0x0000000419067825 */ /* 0x001fcc00078e000e */
[----:B------:R-:W3:Y:S01]  /*0f50*/  LDG.E R7, desc[UR10][R6.64] ;  /* 0x0000000a06077981 */ /* 0x000ee2000c1e1900 */
[----:B--2---:R-:W-:-:S06]  /*0f60*/  IMAD.WIDE.U32 R4, R5, 0x4, R12 ;  /* 0x0000000405047825 */ /* 0x004fcc00078e000c */
[----:B------:R-:W2:Y:S01]  /*0f70*/  LDG.E R5, desc[UR10][R4.64] ;  /* 0x0000000a04057981 */ /* 0x000ea2000c1e1900 */
[----:B------:R-:W-:-:S04]  /*0f80*/  UIADD3 UR4, UPT, UPT, UR5, 0x400, URZ ;  /* 0x0000040005047890 */ /* 0x000fc8000fffe0ff */
[----:B------:R-:W-:Y:S01]  /*0f90*/  ULEA UR4, UR8, UR4, 0x18 ;  /* 0x0000000408047291 */ /* 0x000fe2000f8ec0ff */
[----:B------:R-:W-:-:S05]  /*0fa0*/  LEA R20, R0, R17, 0x2 ;  /* 0x0000001100147211 */ /* 0x000fca00078e10ff */
[----:B------:R-:W-:-:S04]  /*0fb0*/  LEA R21, R0, UR4, 0x2 ;  /* 0x0000000400157c11 */ /* 0x000fc8000f8e10ff */
[----:B------:R-:W-:Y:S02]  /*0fc0*/  LEA R22, R2, R21, 0x6 ;  /* 0x0000001502167211 */ /* 0x000fe400078e30ff */
[----:B------:R-:W-:Y:S02]  /*0fd0*/  IADD3 R27, PT, PT, R27, 0x10, RZ ;  /* 0x000000101b1b7810 */ /* 0x000fe40007ffe0ff */
[----:B------:R-:W-:-:S03]  /*0fe0*/  IADD3 R25, PT, PT, R25, 0x10, RZ ;  /* 0x0000001019197810 */ /* 0x000fc60007ffe0ff */
[----:B------:R-:W-:Y:S01]  /*0ff0*/  IMAD R27, R27, UR6, R18 ;  /* 0x000000061b1b7c24 */ /* 0x000fe2000f8e0212 */
[----:B---3--:R-:W-:Y:S04]  /*1000*/  STS [R20], R7 ;  /* 0x0000000714007388 */ /* 0x008fe80000000800 */
[----:B--2---:R-:W-:Y:S01]  /*1010*/  STS [R22], R5 ;  /* 0x0000000516007388 */ /* 0x004fe20000000800 */
[----:B------:R-:W-:Y:S06]  /*1020*/  BAR.SYNC.DEFER_BLOCKING 0x0 ;  /* 0x0000000000007b1d */ /* 0x000fec0000010000 */
[----:B------:R-:W-:Y:S04]  /*1030*/  LDS R24, [R21] ;  /* 0x0000000015187984 */ /* 0x000fe80000000800 */
[----:B------:R-:W0:Y:S04]  /*1040*/  LDS.128 R8, [R17] ;  /* 0x0000000011087984 */ /* 0x000e280000000c00 */
[----:B------:R-:W1:Y:S04]  /*1050*/  LDS R29, [R21+0x40] ;  /* 0x00004000151d7984 */ /* 0x000e680000000800 */
[----:B------:R-:W2:Y:S04]  /*1060*/  LDS R4, [R21+0x80] ;  /* 0x0000800015047984 */ /* 0x000ea80000000800 */
[----:B------:R-:W-:Y:S04]  /*1070*/  LDS R28, [R21+0x340] ;  /* 0x00034000151c7984 */ /* 0x000fe80000000800 */
[----:B------:R-:W-:Y:S01]  /*1080*/  LDS R26, [R21+0x3c0] ;  /* 0x0003c000151a7984 */ /* 0x000fe20000000800 */
[----:B0-----:R-:W-:-:S03]  /*1090*/  FFMA R8, R8, R24, R23 ;  /* 0x0000001808087223 */ /* 0x001fc60000000017 */
[----:B------:R-:W-:Y:S01]  /*10a0*/  LDS R23, [R21+0x180] ;  /* 0x0001800015177984 */ /* 0x000fe20000000800 */
[----:B-1----:R-:W-:-:S03]  /*10b0*/  FFMA R29, R29, R9, R8 ;  /* 0x000000091d1d7223 */ /* 0x002fc60000000008 */
[----:B------:R-:W0:Y:S01]  /*10c0*/  LDS R8, [R21+0xc0] ;  /* 0x0000c00015087984 */ /* 0x000e220000000800 */
[----:B--2---:R-:W-:-:S03]  /*10d0*/  FFMA R10, R4, R10, R29 ;  /* 0x0000000a040a7223 */ /* 0x004fc6000000001d */
[----:B------:R-:W-:Y:S04]  /*10e0*/  LDS R9, [R21+0x100] ;  /* 0x0001000015097984 */ /* 0x000fe80000000800 */
[----:B------:R-:W1:Y:S04]  /*10f0*/  LDS.128 R4, [R17+0x10] ;  /* 0x0000100011047984 */ /* 0x000e680000000c00 */
[----:B------:R-:W2:Y:S04]  /*1100*/  LDS R29, [R21+0x140] ;  /* 0x00014000151d7984 */ /* 0x000ea80000000800 */
[----:B------:R-:W3:Y:S01]  /*1110*/  LDS R24, [R21+0x1c0] ;  /* 0x0001c00015187984 */ /* 0x000ee20000000800 */
[----:B0-----:R-:W-:-:S04]  /*1120*/  FFMA R11, R8, R11, R10 ;  /* 0x0000000b080b7223 */ /* 0x001fc8000000000a */
[----:B-1----:R-:W-:Y:S02]  /*1130*/  FFMA R4, R4, R9, R11 ;  /* 0x0000000904047223 */ /* 0x002fe4000000000b */
[----:B------:R-:W-:Y:S02]  /*1140*/  LDS.128 R8, [R17+0x20] ;  /* 0x0000200011087984 */ /* 0x000fe40000000c00 */
[----:B--2---:R-:W-:Y:S02]  /*1150*/  FFMA R4, R29, R5, R4 ;  /* 0x000000051d047223 */ /* 0x004fe40000000004 */
[----:B------:R-:W0:Y:S02]  /*1160*/  LDS R29, [R21+0x200] ;  /* 0x00020000151d7984 */ /* 0x000e240000000800 */
[----:B------:R-:W-:Y:S02]  /*1170*/  FFMA R6, R23, R6, R4 ;  /* 0x0000000617067223 */ /* 0x000fe40000000004 */
[----:B------:R-:W1:Y:S04]  /*1180*/  LDS R4, [R21+0x240] ;  /* 0x0002400015047984 */ /* 0x000e680000000800 */
[----:B------:R-:W2:Y:S01]  /*1190*/  LDS R5, [R21+0x280] ;  /* 0x0002800015057984 */ /* 0x000ea20000000800 */
[----:B---3--:R-:W-:-:S03]  /*11a0*/  FFMA R7, R24, R7, R6 ;  /* 0x0000000718077223 */ /* 0x008fc60000000006 */
[----:B------:R-:W-:Y:S01]  /*11b0*/  LDS R23, [R21+0x300] ;  /* 0x0003000015177984 */ /* 0x000fe20000000800 */
[----:B0-----:R-:W-:-:S03]  /*11c0*/  FFMA R7, R8, R29, R7 ;  /* 0x0000001d08077223 */ /* 0x001fc60000000007 */
[----:B------:R-:W-:Y:S01]  /*11d0*/  LDS R29, [R21+0x380] ;  /* 0x00038000151d7984 */ /* 0x000fe20000000800 */
[----:B-1----:R-:W-:Y:S01]  /*11e0*/  FFMA R4, R4, R9, R7 ;  /* 0x0000000904047223 */ /* 0x002fe20000000007 */
[----:B------:R-:W-:-:S04]  /*11f0*/  IMAD.WIDE.U32 R8, R25, 0x4, R14 ;  /* 0x0000000419087825 */ /* 0x000fc800078e000e */
[----:B------:R-:W-:-:S04]  /*1200*/  IMAD.WIDE.U32 R24, R27, 0x4, R12 ;  /* 0x000000041b187825 */ /* 0x000fc800078e000c */
[----:B--2---:R-:W-:Y:S01]  /*1210*/  FFMA R27, R5, R10, R4 ;  /* 0x0000000a051b7223 */ /* 0x004fe20000000004 */
[----:B------:R-:W-:Y:S04]  /*1220*/  LDS.128 R12, [R17+0x30] ;  /* 0x00003000110c7984 */ /* 0x000fe80000000c00 */
[----:B------:R-:W0:Y:S01]  /*1230*/  LDS R10, [R21+0x2c0] ;  /* 0x0002c000150a7984 */ /* 0x000e220000000800 */
[----:B------:R-:W-:Y:S06]  /*1240*/  BAR.SYNC.DEFER_BLOCKING 0x0 ;  /* 0x0000000000007b1d */ /* 0x000fec0000010000 */
[----:B------:R-:W2:Y:S04]  /*1250*/  LDG.E R9, desc[UR10][R8.64] ;  /* 0x0000000a08097981 */ /* 0x000ea8000c1e1900 */
[----:B------:R-:W3:Y:S01]  /*1260*/  LDG.E R25, desc[UR10][R24.64] ;  /* 0x0000000a18197981 */ /* 0x000ee2000c1e1900 */
[----:B0-----:R-:W-:-:S04]  /*1270*/  FFMA R11, R10, R11, R27 ;  /* 0x0000000b0a0b7223 */ /* 0x001fc8000000001b */
[----:B------:R-:W-:-:S04]  /*1280*/  FFMA R11, R12, R23, R11 ;  /* 0x000000170c0b7223 */ /* 0x000fc8000000000b */
[----:B------:R-:W-:-:S04]  /*1290*/  FFMA R28, R28, R13, R11 ;  /* 0x0000000d1c1c7223 */ /* 0x000fc8000000000b */
[----:B------:R-:W-:-:S04]  /*12a0*/  FFMA R13, R29, R14, R28 ;  /* 0x0000000e1d0d7223 */ /* 0x000fc8000000001c */
[----:B------:R-:W-:Y:S01]  /*12b0*/  FFMA R13, R26, R15, R13 ;  /* 0x0000000f1a0d7223 */ /* 0x000fe2000000000d */
[----:B------:R-:W-:Y:S01]  /*12c0*/  IADD3 R3, PT, PT, R3, 0x2, RZ ;  /* 0x0000000203037810 */ /* 0x000fe20007ffe0ff */
        /* <DEDUP_REMOVED lines=8> */
[----:B------:R-:W-:Y:S04]  /*1350*/  LDS R29, [R21+0x100] ;  /* 0x00010000151d7984 */ /* 0x000fe80000000800 */
[----:B------:R-:W4:Y:S04]  /*1360*/  LDS.128 R8, [R17+0x10] ;  /* 0x0000100011087984 */ /* 0x000f280000000c00 */
[----:B------:R-:W5:Y:S04]  /*1370*/  LDS R20, [R21+0x140] ;  /* 0x0001400015147984 */ /* 0x000f680000000800 */
[----:B------:R-:W5:Y:S04]  /*1380*/  LDS R23, [R21+0x180] ;  /* 0x0001800015177984 */ /* 0x000f680000000800 */
[----:B------:R-:W5:Y:S01]  /*1390*/  LDS R22, [R21+0x1c0] ;  /* 0x0001c00015167984 */ /* 0x000f620000000800 */
[----:B0-----:R-:W-:-:S03]  /*13a0*/  FFMA R4, R4, R25, R13 ;  /* 0x0000001904047223 */ /* 0x001fc6000000000d */
[----:B------:R-:W-:Y:S01]  /*13b0*/  LDS R25, [R21+0x200] ;  /* 0x0002000015197984 */ /* 0x000fe20000000800 */
[----:B-1----:R-:W-:-:S03]  /*13c0*/  FFMA R5, R27, R5, R4 ;  /* 0x000000051b057223 */ /* 0x002fc60000000004 */
[----:B------:R-:W-:Y:S01]  /*13d0*/  LDS R27, [R21+0x280] ;  /* 0x00028000151b7984 */ /* 0x000fe20000000800 */
[----:B--2---:R-:W-:-:S03]  /*13e0*/  FFMA R5, R12, R6, R5 ;  /* 0x000000060c057223 */ /* 0x004fc60000000005 */
[----:B------:R-:W0:Y:S01]  /*13f0*/  LDS.128 R12, [R17+0x20] ;  /* 0x00002000110c7984 */ /* 0x000e220000000c00 */
[----:B---3--:R-:W-:-:S03]  /*1400*/  FFMA R5, R24, R7, R5 ;  /* 0x0000000718057223 */ /* 0x008fc60000000005 */
[----:B------:R-:W1:Y:S01]  /*1410*/  LDS R24, [R21+0x240] ;  /* 0x0002400015187984 */ /* 0x000e620000000800 */
[----:B----4-:R-:W-:-:S03]  /*1420*/  FFMA R5, R8, R29, R5 ;  /* 0x0000001d08057223 */ /* 0x010fc60000000005 */
[----:B------:R-:W2:Y:S01]  /*1430*/  LDS R8, [R21+0x2c0] ;  /* 0x0002c00015087984 */ /* 0x000ea20000000800 */
[----:B-----5:R-:W-:-:S03]  /*1440*/  FFMA R20, R20, R9, R5 ;  /* 0x0000000914147223 */ /* 0x020fc60000000005 */
[----:B------:R-:W-:Y:S01]  /*1450*/  LDS.128 R4, [R17+0x30] ;  /* 0x0000300011047984 */ /* 0x000fe20000000c00 */
[----:B------:R-:W-:-:S03]  /*1460*/  FFMA R29, R23, R10, R20 ;  /* 0x0000000a171d7223 */ /* 0x000fc60000000014 */
[----:B------:R-:W3:Y:S04]  /*1470*/  LDS R23, [R21+0x300] ;  /* 0x0003000015177984 */ /* 0x000ee80000000800 */
[----:B------:R-:W4:Y:S04]  /*1480*/  LDS R10, [R21+0x340] ;  /* 0x00034000150a7984 */ /* 0x000f280000000800 */
[----:B------:R-:W5:Y:S04]  /*1490*/  LDS R9, [R21+0x380] ;  /* 0x0003800015097984 */ /* 0x000f680000000800 */
[----:B------:R-:W5:Y:S01]  /*14a0*/  LDS R20, [R21+0x3c0] ;  /* 0x0003c00015147984 */ /* 0x000f620000000800 */
[----:B------:R-:W-:-:S04]  /*14b0*/  FFMA R11, R22, R11, R29 ;  /* 0x0000000b160b7223 */ /* 0x000fc8000000001d */
[----:B0-----:R-:W-:-:S04]  /*14c0*/  FFMA R11, R12, R25, R11 ;  /* 0x000000190c0b7223 */ /* 0x001fc8000000000b */
[----:B-1----:R-:W-:-:S04]  /*14d0*/  FFMA R24, R24, R13, R11 ;  /* 0x0000000d18187223 */ /* 0x002fc8000000000b */
[----:B------:R-:W-:-:S04]  /*14e0*/  FFMA R27, R27, R14, R24 ;  /* 0x0000000e1b1b7223 */ /* 0x000fc80000000018 */
[----:B--2---:R-:W-:-:S04]  /*14f0*/  FFMA R15, R8, R15, R27 ;  /* 0x0000000f080f7223 */ /* 0x004fc8000000001b */
[----:B---3--:R-:W-:-:S04]  /*1500*/  FFMA R15, R4, R23, R15 ;  /* 0x00000017040f7223 */ /* 0x008fc8000000000f */
[----:B----4-:R-:W-:-:S04]  /*1510*/  FFMA R10, R10, R5, R15 ;  /* 0x000000050a0a7223 */ /* 0x010fc8000000000f */
[----:B-----5:R-:W-:-:S04]  /*1520*/  FFMA R9, R9, R6, R10 ;  /* 0x0000000609097223 */ /* 0x020fc8000000000a */
[----:B------:R-:W-:Y:S01]  /*1530*/  FFMA R23, R20, R7, R9 ;  /* 0x0000000714177223 */ /* 0x000fe20000000009 */
[----:B------:R-:W-:Y:S06]  /*1540*/  BAR.SYNC.DEFER_BLOCKING 0x0 ;  /* 0x0000000000007b1d */ /* 0x000fec0000010000 */
.L_x_3:
[----:B------:R-:W-:Y:S05]  /*1550*/  BRA.U !UP1, `(.L_x_0) ;  /* 0x0000000109dc7547 */ /* 0x000fea000b800000 */
[----:B------:R-:W0:Y:S01]  /*1560*/  LDC.64 R4, c[0x0][0x380] ;  /* 0x0000e000ff047b82 */ /* 0x000e220000000a00 */
[----:B------:R-:W1:Y:S01]  /*1570*/  LDCU UR4, c[0x0][0x39c] ;  /* 0x00007380ff0477ac */ /* 0x000e620008000800 */
[C---:B------:R-:W-:Y:S02]  /*1580*/  LEA R7, R3.reuse, R2, 0x4 ;  /* 0x0000000203077211 */ /* 0x040fe400078e20ff */
[----:B------:R-:W-:-:S04]  /*1590*/  LEA R3, R3, R16, 0x4 ;  /* 0x0000001003037211 */ /* 0x000fc800078e20ff */
[----:B------:R-:W2:Y:S01]  /*15a0*/  LDC.64 R8, c[0x0][0x388] ;  /* 0x0000e200ff087b82 */ /* 0x000ea20000000a00 */
[----:B-1----:R-:W-:Y:S02]  /*15b0*/  IMAD R7, R7, UR4, R18 ;  /* 0x0000000407077c24 */ /* 0x002fe4000f8e0212 */
[----:B0-----:R-:W-:-:S05]  /*15c0*/  IMAD.WIDE.U32 R4, R3, 0x4, R4 ;  /* 0x0000000403047825 */ /* 0x001fca00078e0004 */
[----:B------:R-:W3:Y:S01]  /*15d0*/  LDG.E R12, desc[UR10][R4.64] ;  /* 0x0000000a040c7981 */ /* 0x000ee2000c1e1900 */
[----:B--2---:R-:W-:-:S05]  /*15e0*/  IMAD.WIDE.U32 R8, R7, 0x4, R8 ;  /* 0x0000000407087825 */ /* 0x004fca00078e0008 */
[----:B------:R-:W2:Y:S01]  /*15f0*/  LDG.E R13, desc[UR10][R8.64] ;  /* 0x0000000a080d7981 */ /* 0x000ea2000c1e1900 */
[----:B------:R-:W-:-:S04]  /*1600*/  UIADD3 UR5, UPT, UPT, UR5, 0x400, URZ ;  /* 0x0000040005057890 */ /* 0x000fc8000fffe0ff */
[----:B------:R-:W-:Y:S01]  /*1610*/  ULEA UR5, UR8, UR5, 0x18 ;  /* 0x0000000508057291 */ /* 0x000fe2000f8ec0ff */
[----:B------:R-:W-:-:S05]  /*1620*/  LEA R15, R0, R17, 0x2 ;  /* 0x00000011000f7211 */ /* 0x000fca00078e10ff */
[----:B------:R-:W-:-:S04]  /*1630*/  LEA R3, R0, UR5, 0x2 ;  /* 0x0000000500037c11 */ /* 0x000fc8000f8e10ff */
[----:B------:R-:W-:Y:S01]  /*1640*/  LEA R2, R2, R3, 0x6 ;  /* 0x0000000302027211 */ /* 0x000fe200078e30ff */
[----:B---3--:R-:W-:Y:S04]  /*1650*/  STS [R15], R12 ;  /* 0x0000000c0f007388 */ /* 0x008fe80000000800 */
[----:B--2---:R-:W-:Y:S01]  /*1660*/  STS [R2], R13 ;  /* 0x0000000d02007388 */ /* 0x004fe20000000800 */
        /* <DEDUP_REMOVED lines=10> */
[----:B------:R-:W5:Y:S04]  /*1710*/  LDS R2, [R3+0x1c0] ;  /* 0x0001c00003027984 */ /* 0x000f680000000800 */
[----:B------:R-:W-:Y:S01]  /*1720*/  LDS R29, [R3+0x200] ;  /* 0x00020000031d7984 */ /* 0x000fe20000000800 */
[----:B0-----:R-:W-:-:S03]  /*1730*/  FFMA R20, R4, R14, R23 ;  /* 0x0000000e04147223 */ /* 0x001fc60000000017 */
[----:B------:R-:W0:Y:S01]  /*1740*/  LDS.128 R12, [R17+0x20] ;  /* 0x00002000110c7984 */ /* 0x000e220000000c00 */
[----:B-1----:R-:W-:-:S03]  /*1750*/  FFMA R20, R22, R5, R20 ;  /* 0x0000000516147223 */ /* 0x002fc60000000014 */
[----:B------:R-:W1:Y:S01]  /*1760*/  LDS R4, [R3+0x240] ;  /* 0x0002400003047984 */ /* 0x000e620000000800 */
[----:B--2---:R-:W-:-:S03]  /*1770*/  FFMA R21, R21, R6, R20 ;  /* 0x0000000615157223 */ /* 0x004fc60000000014 */
[----:B------:R-:W2:Y:S04]  /*1780*/  LDS R5, [R3+0x280] ;  /* 0x0002800003057984 */ /* 0x000ea80000000800 */
[----:B------:R-:W2:Y:S01]  /*1790*/  LDS R6, [R3+0x2c0] ;  /* 0x0002c00003067984 */ /* 0x000ea20000000800 */
[----:B---3--:R-:W-:-:S03]  /*17a0*/  FFMA R24, R16, R7, R21 ;  /* 0x0000000710187223 */ /* 0x008fc60000000015 */
[----:B------:R-:W-:Y:S04]  /*17b0*/  LDS R7, [R3+0x300] ;  /* 0x0003000003077984 */ /* 0x000fe80000000800 */
[----:B------:R-:W3:Y:S01]  /*17c0*/  LDS.128 R20, [R17+0x30] ;  /* 0x0000300011147984 */ /* 0x000ee20000000c00 */
[----:B----4-:R-:W-:-:S03]  /*17d0*/  FFMA R8, R8, R25, R24 ;  /* 0x0000001908087223 */ /* 0x010fc60000000018 */
[----:B------:R-:W4:Y:S01]  /*17e0*/  LDS R16, [R3+0x340] ;  /* 0x0003400003107984 */ /* 0x000f220000000800 */
[----:B-----5:R-:W-:-:S03]  /*17f0*/  FFMA R8, R0, R9, R8 ;  /* 0x0000000900087223 */ /* 0x020fc60000000008 */
[----:B------:R-:W5:Y:S04]  /*1800*/  LDS R25, [R3+0x380] ;  /* 0x0003800003197984 */ /* 0x000f680000000800 */
[----:B------:R-:W5:Y:S01]  /*1810*/  LDS R0, [R3+0x3c0] ;  /* 0x0003c00003007984 */ /* 0x000f620000000800 */
[----:B------:R-:W-:-:S04]  /*1820*/  FFMA R27, R27, R10, R8 ;  /* 0x0000000a1b1b7223 */ /* 0x000fc80000000008 */
[----:B------:R-:W-:-:S04]  /*1830*/  FFMA R11, R2, R11, R27 ;  /* 0x0000000b020b7223 */ /* 0x000fc8000000001b */
[----:B0-----:R-:W-:-:S04]  /*1840*/  FFMA R11, R12, R29, R11 ;  /* 0x0000001d0c0b7223 */ /* 0x001fc8000000000b */
[----:B-1----:R-:W-:-:S04]  /*1850*/  FFMA R4, R4, R13, R11 ;  /* 0x0000000d04047223 */ /* 0x002fc8000000000b */
[----:B--2---:R-:W-:-:S04]  /*1860*/  FFMA R5, R5, R14, R4 ;  /* 0x0000000e05057223 */ /* 0x004fc80000000004 */
[----:B------:R-:W-:-:S04]  /*1870*/  FFMA R5, R6, R15, R5 ;  /* 0x0000000f06057223 */ /* 0x000fc80000000005 */
[----:B---3--:R-:W-:-:S04]  /*1880*/  FFMA R5, R20, R7, R5 ;  /* 0x0000000714057223 */ /* 0x008fc80000000005 */
[----:B----4-:R-:W-:-:S04]  /*1890*/  FFMA R16, R16, R21, R5 ;  /* 0x0000001510107223 */ /* 0x010fc80000000005 */
[----:B-----5:R-:W-:-:S04]  /*18a0*/  FFMA R25, R25, R22, R16 ;  /* 0x0000001619197223 */ /* 0x020fc80000000010 */
[----:B------:R-:W-:Y:S01]  /*18b0*/  FFMA R23, R0, R23, R25 ;  /* 0x0000001700177223 */ /* 0x000fe20000000019 */
[----:B------:R-:W-:Y:S06]  /*18c0*/  BAR.SYNC.DEFER_BLOCKING 0x0 ;  /* 0x0000000000007b1d */ /* 0x000fec0000010000 */
.L_x_0:
[----:B------:R-:W0:Y:S01]  /*18d0*/  LDC.64 R2, c[0x0][0x390] ;  /* 0x0000e400ff027b82 */ /* 0x000e220000000a00 */
[----:B------:R-:W1:Y:S02]  /*18e0*/  LDCU UR4, c[0x0][0x39c] ;  /* 0x00007380ff0477ac */ /* 0x000e640008000800 */
[----:B-1----:R-:W-:-:S04]  /*18f0*/  IMAD R19, R19, UR4, R18 ;  /* 0x0000000413137c24 */ /* 0x002fc8000f8e0212 */
[----:B0-----:R-:W-:-:S05]  /*1900*/  IMAD.WIDE.U32 R2, R19, 0x4, R2 ;  /* 0x0000000413027825 */ /* 0x001fca00078e0002 */
[----:B------:R-:W-:Y:S01]  /*1910*/  STG.E desc[UR10][R2.64], R23 ;  /* 0x0000001702007986 */ /* 0x000fe2000c10190a */
[----:B------:R-:W-:Y:S05]  /*1920*/  EXIT ;  /* 0x000000000000794d */ /* 0x000fea0003800000 */
.L_x_4:
[----:B------:R-:W-:-:S00]  /*1930*/  BRA `(.L_x_4) ;  /* 0xfffffffc00fc7947 */ /* 0x000fc0000383ffff */
[----:B------:R-:W-:-:S00]  /*1940*/  NOP ;  /* 0x0000000000007918 */ /* 0x000fc00000000000 */
        /* <DEDUP_REMOVED lines=11> */
.L_x_5:


//--------------------- .nv.shared._Z17matmul_fp32_tiledPfS_S_jjjj --------------------------
	.section	.nv.shared._Z17matmul_fp32_tiledPfS_S_jjjj,"aw",@nobits
	.sectionflags	@""
	.align	4
.nv.shared._Z17matmul_fp32_tiledPfS_S_jjjj:
	.zero		3072


//--------------------- .nv.shared.reserved.0     --------------------------
	.section	.nv.shared.reserved.0,"aw",@nobits
	.weak		__nv_reservedSMEM_offset_0_alias
	.size		__nv_reservedSMEM_offset_0_alias, 0, 64
	.other		__nv_reservedSMEM_offset_0_alias,@"STO_CUDA_RESERVED_SHARED STV_DEFAULT"
__nv_reservedSMEM_offset_0_alias:
	.zero		0
	.zero		64


//--------------------- .nv.constant0._Z17matmul_fp32_tiledPfS_S_jjjj --------------------------
	.section	.nv.constant0._Z17matmul_fp32_tiledPfS_S_jjjj,"a",@progbits
	.sectionflags	@""
	.align	4
.nv.constant0._Z17matmul_fp32_tiledPfS_S_jjjj:
	.zero		936


//--------------------- SYMBOLS --------------------------

	.type		.nv.reservedSmem.offset0,@object
	.size		.nv.reservedSmem.offset0,0x4
	.type		.nv.reservedSmem.cap,@object
	.size		.nv.reservedSmem.cap,0x4
